	.headerflags	@"EF_CUDA_TEXMODE_UNIFIED EF_CUDA_64BIT_ADDRESS EF_CUDA_ACCELERATORS EF_CUDA_SM90 EF_CUDA_VIRTUAL_SM(EF_CUDA_SM90)"
	.elftype	@"ET_EXEC"


//--------------------- .nv.info                  --------------------------
	.section	.nv.info,"",@"SHT_CUDA_INFO"
	.align	4


	//----- nvinfo : EIATTR_REGCOUNT
	.align		4
        /*0000*/ 	.byte	0x04, 0x2f
        /*0002*/ 	.short	(.L_1 - .L_0)
	.align		4
.L_0:
        /*0004*/ 	.word	index@(triton_poi_fused_convolution_leaky_relu_30)
        /*0008*/ 	.word	0x0000000e


	//----- nvinfo : EIATTR_MIN_STACK_SIZE
	.align		4
.L_1:
        /*000c*/ 	.byte	0x04, 0x12
        /*000e*/ 	.short	(.L_3 - .L_2)
	.align		4
.L_2:
        /*0010*/ 	.word	index@(triton_poi_fused_convolution_leaky_relu_30)
        /*0014*/ 	.word	0x00000000


	//----- nvinfo : EIATTR_FRAME_SIZE
	.align		4
.L_3:
        /*0018*/ 	.byte	0x04, 0x11
        /*001a*/ 	.short	(.L_5 - .L_4)
	.align		4
.L_4:
        /*001c*/ 	.word	index@(triton_poi_fused_convolution_leaky_relu_30)
        /*0020*/ 	.word	0x00000000


	//----- nvinfo : EIATTR_MIN_STACK_SIZE
	.align		4
.L_5:
        /*0024*/ 	.byte	0x04, 0x12
        /*0026*/ 	.short	(.L_7 - .L_6)
	.align		4
.L_6:
        /*0028*/ 	.word	index@(triton_poi_fused_convolution_leaky_relu_30)
        /*002c*/ 	.word	0x00000000
.L_7:


//--------------------- .nv.info.triton_poi_fused_convolution_leaky_relu_30 --------------------------
	.section	.nv.info.triton_poi_fused_convolution_leaky_relu_30,"",@"SHT_CUDA_INFO"
	.sectionflags	@""
	.align	4


	//----- nvinfo : EIATTR_CUDA_API_VERSION
	.align		4
        /*0000*/ 	.byte	0x04, 0x37
        /*0002*/ 	.short	(.L_9 - .L_8)
.L_8:
        /*0004*/ 	.word	0x0000007c


	//----- nvinfo : EIATTR_KPARAM_INFO
	.align		4
.L_9:
        /*0008*/ 	.byte	0x04, 0x17
        /*000a*/ 	.short	(.L_11 - .L_10)
.L_10:
        /*000c*/ 	.word	0x00000000
        /*0010*/ 	.short	0x0003
        /*0012*/ 	.short	0x0018
        /*0014*/ 	.byte	0x00, 0xf0, 0x11, 0x00


	//----- nvinfo : EIATTR_KPARAM_INFO
	.align		4
.L_11:
        /*0018*/ 	.byte	0x04, 0x17
        /*001a*/ 	.short	(.L_13 - .L_12)
.L_12:
        /*001c*/ 	.word	0x00000000
        /*0020*/ 	.short	0x0002
        /*0022*/ 	.short	0x0010
        /*0024*/ 	.byte	0x00, 0xf4, 0x21, 0x00


	//----- nvinfo : EIATTR_KPARAM_INFO
	.align		4
.L_13:
        /*0028*/ 	.byte	0x04, 0x17
        /*002a*/ 	.short	(.L_15 - .L_14)
.L_14:
        /*002c*/ 	.word	0x00000000
        /*0030*/ 	.short	0x0001
        /*0032*/ 	.short	0x0008
        /*0034*/ 	.byte	0x00, 0xf4, 0x21, 0x00


	//----- nvinfo : EIATTR_KPARAM_INFO
	.align		4
.L_15:
        /*0038*/ 	.byte	0x04, 0x17
        /*003a*/ 	.short	(.L_17 - .L_16)
.L_16:
        /*003c*/ 	.word	0x00000000
        /*0040*/ 	.short	0x0000
        /*0042*/ 	.short	0x0000
        /*0044*/ 	.byte	0x00, 0xf4, 0x21, 0x00


	//----- nvinfo : EIATTR_SPARSE_MMA_MASK
	.align		4
.L_17:
        /*0048*/ 	.byte	0x03, 0x50
        /*004a*/ 	.short	0x0000


	//----- nvinfo : EIATTR_MAXREG_COUNT
	.align		4
        /*004c*/ 	.byte	0x03, 0x1b
        /*004e*/ 	.short	0x00ff


	//----- nvinfo : EIATTR_EXIT_INSTR_OFFSETS
	.align		4
        /*0050*/ 	.byte	0x04, 0x1c
        /*0052*/ 	.short	(.L_19 - .L_18)


	//   ....[0]....
.L_18:
        /*0054*/ 	.word	0x000001d0


	//----- nvinfo : EIATTR_REQNTID
	.align		4
.L_19:
        /*0058*/ 	.byte	0x04, 0x10
        /*005a*/ 	.short	(.L_21 - .L_20)
.L_20:
        /*005c*/ 	.word	0x00000080
        /*0060*/ 	.word	0x00000001
        /*0064*/ 	.word	0x00000001


	//----- nvinfo : EIATTR_CBANK_PARAM_SIZE
	.align		4
.L_21:
        /*0068*/ 	.byte	0x03, 0x19
        /*006a*/ 	.short	0x001c


	//----- nvinfo : EIATTR_PARAM_CBANK
	.align		4
        /*006c*/ 	.byte	0x04, 0x0a
        /*006e*/ 	.short	(.L_23 - .L_22)
	.align		4
.L_22:
        /*0070*/ 	.word	index@(.nv.constant0.triton_poi_fused_convolution_leaky_relu_30)
        /*0074*/ 	.short	0x0210
        /*0076*/ 	.short	0x001c


	//----- nvinfo : EIATTR_SW_WAR
	.align		4
.L_23:
        /*0078*/ 	.byte	0x04, 0x36
        /*007a*/ 	.short	(.L_25 - .L_24)
.L_24:
        /*007c*/ 	.word	0x00000008
.L_25:


//--------------------- .nv.callgraph             --------------------------
	.section	.nv.callgraph,"",@"SHT_CUDA_CALLGRAPH"
	.align	4
	.sectionentsize	8
	.align		4
        /*0000*/ 	.word	0x00000000
	.align		4
        /*0004*/ 	.word	0xffffffff
	.align		4
        /*0008*/ 	.word	0x00000000
	.align		4
        /*000c*/ 	.word	0xfffffffe
	.align		4
        /*0010*/ 	.word	0x00000000
	.align		4
        /*0014*/ 	.word	0xfffffffd
	.align		4
        /*0018*/ 	.word	0x00000000
	.align		4
        /*001c*/ 	.word	0xfffffffc


//--------------------- .text.triton_poi_fused_convolution_leaky_relu_30 --------------------------
	.section	.text.triton_poi_fused_convolution_leaky_relu_30,"ax",@progbits
	.align	128
        .global         triton_poi_fused_convolution_leaky_relu_30
        .type           triton_poi_fused_convolution_leaky_relu_30,@function
        .size           triton_poi_fused_convolution_leaky_relu_30,(.L_x_1 - triton_poi_fused_convolution_leaky_relu_30)
        .other          triton_poi_fused_convolution_leaky_relu_30,@"STO_CUDA_ENTRY STV_DEFAULT"
triton_poi_fused_convolution_leaky_relu_30:
.text.triton_poi_fused_convolution_leaky_relu_30:
[----:B------:R-:W-:Y:S01]  /*0000*/  LDC R1, c[0x0][0x28] ;  /* 0x00000a00ff017b82 */ /* 0x000fe20000000800 */
[----:B------:R-:W1:Y:S07]  /*0010*/  S2R R0, SR_TID.X ;  /* 0x0000000000007919 */ /* 0x000e6e0000002100 */
[----:B------:R-:W2:Y:S01]  /*0020*/  LDC.64 R4, c[0x0][0x218] ;  /* 0x00008600ff047b82 */ /* 0x000ea20000000a00 */
[----:B------:R-:W-:Y:S01]  /*0030*/  ULDC.64 UR4, c[0x0][0x208] ;  /* 0x0000820000047ab9 */ /* 0x000fe20000000a00 */
[----:B------:R-:W-:Y:S01]  /*0040*/  ULDC.64 UR6, c[0x0][0x220] ;  /* 0x0000880000067ab9 */ /* 0x000fe20000000a00 */
[----:B------:R-:W3:Y:S01]  /*0050*/  S2R R7, SR_CTAID.X ;  /* 0x0000000000077919 */ /* 0x000ee20000002500 */
[----:B-1----:R-:W-:-:S02]  /*0060*/  LOP3.LUT R0, R0, 0x7f, RZ, 0xc0, !PT ;  /* 0x0000007f00007812 */ /* 0x002fc400078ec0ff */
[----:B---3--:R-:W-:-:S03]  /*0070*/  SHF.R.S32.HI R2, RZ, 0x18, R7 ;  /* 0x00000018ff027819 */ /* 0x008fc60000011407 */
[----:B------:R-:W-:Y:S01]  /*0080*/  IMAD R7, R7, 0x80, R0 ;  /* 0x0000008007077824 */ /* 0x000fe200078e0200 */
[----:B------:R-:W-:Y:S02]  /*0090*/  SGXT R0, R2, 0x1 ;  /* 0x000000010200781a */ /* 0x000fe40000000200 */
[----:B------:R-:W1:Y:S02]  /*00a0*/  LDC.64 R2, c[0x0][0x210] ;  /* 0x00008400ff027b82 */ /* 0x000e640000000a00 */
[----:B------:R-:W-:-:S04]  /*00b0*/  LEA.HI R0, R0, R7, RZ, 0x2 ;  /* 0x0000000700007211 */ /* 0x000fc800078f10ff */
[--C-:B------:R-:W-:Y:S02]  /*00c0*/  SHF.R.S32.HI R6, RZ, 0x2, R0.reuse ;  /* 0x00000002ff067819 */ /* 0x100fe40000011400 */
[----:B------:R-:W-:-:S04]  /*00d0*/  SHF.R.S32.HI R9, RZ, 0x1f, R0 ;  /* 0x0000001fff097819 */ /* 0x000fc80000011400 */
[----:B------:R-:W-:-:S04]  /*00e0*/  LEA.HI R9, R9, R6, RZ, 0x8 ;  /* 0x0000000609097211 */ /* 0x000fc800078f40ff */
[----:B------:R-:W-:-:S05]  /*00f0*/  LOP3.LUT R9, R9, 0xffffff00, RZ, 0xc0, !PT ;  /* 0xffffff0009097812 */ /* 0x000fca00078ec0ff */
[----:B------:R-:W-:Y:S02]  /*0100*/  IMAD.IADD R9, R6, 0x1, -R9 ;  /* 0x0000000106097824 */ /* 0x000fe400078e0a09 */
[----:B-1----:R-:W-:-:S04]  /*0110*/  IMAD.WIDE R2, R7, 0x4, R2 ;  /* 0x0000000407027825 */ /* 0x002fc800078e0202 */
[----:B--2---:R-:W-:Y:S01]  /*0120*/  IMAD.WIDE R4, R9, 0x4, R4 ;  /* 0x0000000409047825 */ /* 0x004fe200078e0204 */
[----:B------:R-:W2:Y:S05]  /*0130*/  LDG.E R0, desc[UR4][R2.64] ;  /* 0x0000000402007981 */ /* 0x000eaa000c1e1900 */
[----:B------:R-:W2:Y:S01]  /*0140*/  LDG.E.EL R5, desc[UR4][R4.64] ;  /* 0x0000000404057981 */ /* 0x000ea2000c2e1900 */
[----:B------:R-:W-:-:S04]  /*0150*/  IADD3 R6, P1, R7, UR6, RZ ;  /* 0x0000000607067c10 */ /* 0x000fc8000ff3e0ff */
[----:B------:R-:W-:Y:S02]  /*0160*/  LEA.HI.X.SX32 R7, R7, UR7, 0x1, P1 ;  /* 0x0000000707077c11 */ /* 0x000fe400088f0eff */
[C---:B--2---:R-:W-:Y:S01]  /*0170*/  FSETP.GT.AND P0, PT, R0.reuse, -R5, PT ;  /* 0x800000050000720b */ /* 0x044fe20003f04000 */
[----:B------:R-:W-:-:S03]  /*0180*/  FADD R9, R0, R5 ;  /* 0x0000000500097221 */ /* 0x000fc60000000000 */
[----:B------:R-:W-:-:S05]  /*0190*/  SEL R11, RZ, 0x1, !P0 ;  /* 0x00000001ff0b7807 */ /* 0x000fca0004000000 */
[----:B------:R-:W-:Y:S04]  /*01a0*/  STG.E.U8 desc[UR4][R6.64], R11 ;  /* 0x0000000b06007986 */ /* 0x000fe8000c101104 */
[----:B------:R-:W-:-:S05]  /*01b0*/  @!P0 FMUL R9, R9, 0.10000000149011611938 ;  /* 0x3dcccccd09098820 */ /* 0x000fca0000400000 */
[----:B------:R-:W-:Y:S01]  /*01c0*/  STG.E desc[UR4][R2.64], R9 ;  /* 0x0000000902007986 */ /* 0x000fe2000c101904 */
[----:B------:R-:W-:Y:S05]  /*01d0*/  EXIT ;  /* 0x000000000000794d */ /* 0x000fea0003800000 */
.L_x_0:
[----:B------:R-:W-:-:S00]  /*01e0*/  BRA `(.L_x_0) ;  /* 0xfffffffc00fc7947 */ /* 0x000fc0000383ffff */
[----:B------:R-:W-:-:S00]  /*01f0*/  NOP ;  /* 0x0000000000007918 */ /* 0x000fc00000000000 */
        /* <DEDUP_REMOVED lines=8> */
.L_x_1:


//--------------------- .nv.constant0.triton_poi_fused_convolution_leaky_relu_30 --------------------------
	.section	.nv.constant0.triton_poi_fused_convolution_leaky_relu_30,"a",@progbits
	.sectionflags	@""
	.align	4
.nv.constant0.triton_poi_fused_convolution_leaky_relu_30:
	.zero		556
